	.headerflags	@"EF_CUDA_TEXMODE_UNIFIED EF_CUDA_64BIT_ADDRESS EF_CUDA_ACCELERATORS EF_CUDA_SM90 EF_CUDA_VIRTUAL_SM(EF_CUDA_SM90)"
	.elftype	@"ET_EXEC"


//--------------------- .nv.info                  --------------------------
	.section	.nv.info,"",@"SHT_CUDA_INFO"
	.align	4


	//----- nvinfo : EIATTR_REGCOUNT
	.align		4
        /*0000*/ 	.byte	0x04, 0x2f
        /*0002*/ 	.short	(.L_3 - .L_2)
	.align		4
.L_2:
        /*0004*/ 	.word	index@(triton_poi_fused__native_batch_norm_legit_no_training_add_relu_10)
        /*0008*/ 	.word	0x0000001a


	//----- nvinfo : EIATTR_MIN_STACK_SIZE
	.align		4
.L_3:
        /*000c*/ 	.byte	0x04, 0x12
        /*000e*/ 	.short	(.L_5 - .L_4)
	.align		4
.L_4:
        /*0010*/ 	.word	index@(triton_poi_fused__native_batch_norm_legit_no_training_add_relu_10)
        /*0014*/ 	.word	0x00000000


	//----- nvinfo : EIATTR_FRAME_SIZE
	.align		4
.L_5:
        /*0018*/ 	.byte	0x04, 0x11
        /*001a*/ 	.short	(.L_7 - .L_6)
	.align		4
.L_6:
        /*001c*/ 	.word	index@(triton_poi_fused__native_batch_norm_legit_no_training_add_relu_10)
        /*0020*/ 	.word	0x00000000


	//----- nvinfo : EIATTR_MIN_STACK_SIZE
	.align		4
.L_7:
        /*0024*/ 	.byte	0x04, 0x12
        /*0026*/ 	.short	(.L_9 - .L_8)
	.align		4
.L_8:
        /*0028*/ 	.word	index@(triton_poi_fused__native_batch_norm_legit_no_training_add_relu_10)
        /*002c*/ 	.word	0x00000000
.L_9:


//--------------------- .nv.info.triton_poi_fused__native_batch_norm_legit_no_training_add_relu_10 --------------------------
	.section	.nv.info.triton_poi_fused__native_batch_norm_legit_no_training_add_relu_10,"",@"SHT_CUDA_INFO"
	.sectionflags	@""
	.align	4


	//----- nvinfo : EIATTR_CUDA_API_VERSION
	.align		4
        /*0000*/ 	.byte	0x04, 0x37
        /*0002*/ 	.short	(.L_11 - .L_10)
.L_10:
        /*0004*/ 	.word	0x0000007c


	//----- nvinfo : EIATTR_KPARAM_INFO
	.align		4
.L_11:
        /*0008*/ 	.byte	0x04, 0x17
        /*000a*/ 	.short	(.L_13 - .L_12)
.L_12:
        /*000c*/ 	.word	0x00000000
        /*0010*/ 	.short	0x000b
        /*0012*/ 	.short	0x0058
        /*0014*/ 	.byte	0x00, 0xf0, 0x11, 0x00


	//----- nvinfo : EIATTR_KPARAM_INFO
	.align		4
.L_13:
        /*0018*/ 	.byte	0x04, 0x17
        /*001a*/ 	.short	(.L_15 - .L_14)
.L_14:
        /*001c*/ 	.word	0x00000000
        /*0020*/ 	.short	0x000a
        /*0022*/ 	.short	0x0050
        /*0024*/ 	.byte	0x00, 0xf4, 0x21, 0x00


	//----- nvinfo : EIATTR_KPARAM_INFO
	.align		4
.L_15:
        /*0028*/ 	.byte	0x04, 0x17
        /*002a*/ 	.short	(.L_17 - .L_16)
.L_16:
        /*002c*/ 	.word	0x00000000
        /*0030*/ 	.short	0x0009
        /*0032*/ 	.short	0x0048
        /*0034*/ 	.byte	0x00, 0xf4, 0x21, 0x00


	//----- nvinfo : EIATTR_KPARAM_INFO
	.align		4
.L_17:
        /*0038*/ 	.byte	0x04, 0x17
        /*003a*/ 	.short	(.L_19 - .L_18)
.L_18:
        /*003c*/ 	.word	0x00000000
        /*0040*/ 	.short	0x0008
        /*0042*/ 	.short	0x0040
        /*0044*/ 	.byte	0x00, 0xf4, 0x21, 0x00


	//----- nvinfo : EIATTR_KPARAM_INFO
	.align		4
.L_19:
        /*0048*/ 	.byte	0x04, 0x17
        /*004a*/ 	.short	(.L_21 - .L_20)
.L_20:
        /*004c*/ 	.word	0x00000000
        /*0050*/ 	.short	0x0007
        /*0052*/ 	.short	0x0038
        /*0054*/ 	.byte	0x00, 0xf4, 0x21, 0x00


	//----- nvinfo : EIATTR_KPARAM_INFO
	.align		4
.L_21:
        /*0058*/ 	.byte	0x04, 0x17
        /*005a*/ 	.short	(.L_23 - .L_22)
.L_22:
        /*005c*/ 	.word	0x00000000
        /*0060*/ 	.short	0x0006
        /*0062*/ 	.short	0x0030
        /*0064*/ 	.byte	0x00, 0xf4, 0x21, 0x00


	//----- nvinfo : EIATTR_KPARAM_INFO
	.align		4
.L_23:
        /*0068*/ 	.byte	0x04, 0x17
        /*006a*/ 	.short	(.L_25 - .L_24)
.L_24:
        /*006c*/ 	.word	0x00000000
        /*0070*/ 	.short	0x0005
        /*0072*/ 	.short	0x0028
        /*0074*/ 	.byte	0x00, 0xf4, 0x21, 0x00


	//----- nvinfo : EIATTR_KPARAM_INFO
	.align		4
.L_25:
        /*0078*/ 	.byte	0x04, 0x17
        /*007a*/ 	.short	(.L_27 - .L_26)
.L_26:
        /*007c*/ 	.word	0x00000000
        /*0080*/ 	.short	0x0004
        /*0082*/ 	.short	0x0020
        /*0084*/ 	.byte	0x00, 0xf4, 0x21, 0x00


	//----- nvinfo : EIATTR_KPARAM_INFO
	.align		4
.L_27:
        /*0088*/ 	.byte	0x04, 0x17
        /*008a*/ 	.short	(.L_29 - .L_28)
.L_28:
        /*008c*/ 	.word	0x00000000
        /*0090*/ 	.short	0x0003
        /*0092*/ 	.short	0x0018
        /*0094*/ 	.byte	0x00, 0xf4, 0x21, 0x00


	//----- nvinfo : EIATTR_KPARAM_INFO
	.align		4
.L_29:
        /*0098*/ 	.byte	0x04, 0x17
        /*009a*/ 	.short	(.L_31 - .L_30)
.L_30:
        /*009c*/ 	.word	0x00000000
        /*00a0*/ 	.short	0x0002
        /*00a2*/ 	.short	0x0010
        /*00a4*/ 	.byte	0x00, 0xf4, 0x21, 0x00


	//----- nvinfo : EIATTR_KPARAM_INFO
	.align		4
.L_31:
        /*00a8*/ 	.byte	0x04, 0x17
        /*00aa*/ 	.short	(.L_33 - .L_32)
.L_32:
        /*00ac*/ 	.word	0x00000000
        /*00b0*/ 	.short	0x0001
        /*00b2*/ 	.short	0x0008
        /*00b4*/ 	.byte	0x00, 0xf4, 0x21, 0x00


	//----- nvinfo : EIATTR_KPARAM_INFO
	.align		4
.L_33:
        /*00b8*/ 	.byte	0x04, 0x17
        /*00ba*/ 	.short	(.L_35 - .L_34)
.L_34:
        /*00bc*/ 	.word	0x00000000
        /*00c0*/ 	.short	0x0000
        /*00c2*/ 	.short	0x0000
        /*00c4*/ 	.byte	0x00, 0xf4, 0x21, 0x00


	//----- nvinfo : EIATTR_SPARSE_MMA_MASK
	.align		4
.L_35:
        /*00c8*/ 	.byte	0x03, 0x50
        /*00ca*/ 	.short	0x0000


	//----- nvinfo : EIATTR_MAXREG_COUNT
	.align		4
        /*00cc*/ 	.byte	0x03, 0x1b
        /*00ce*/ 	.short	0x00ff


	//----- nvinfo : EIATTR_EXIT_INSTR_OFFSETS
	.align		4
        /*00d0*/ 	.byte	0x04, 0x1c
        /*00d2*/ 	.short	(.L_37 - .L_36)


	//   ....[0]....
.L_36:
        /*00d4*/ 	.word	0x00000570


	//----- nvinfo : EIATTR_REQNTID
	.align		4
.L_37:
        /*00d8*/ 	.byte	0x04, 0x10
        /*00da*/ 	.short	(.L_39 - .L_38)
.L_38:
        /*00dc*/ 	.word	0x00000100
        /*00e0*/ 	.word	0x00000001
        /*00e4*/ 	.word	0x00000001


	//----- nvinfo : EIATTR_CBANK_PARAM_SIZE
	.align		4
.L_39:
        /*00e8*/ 	.byte	0x03, 0x19
        /*00ea*/ 	.short	0x005c


	//----- nvinfo : EIATTR_PARAM_CBANK
	.align		4
        /*00ec*/ 	.byte	0x04, 0x0a
        /*00ee*/ 	.short	(.L_41 - .L_40)
	.align		4
.L_40:
        /*00f0*/ 	.word	index@(.nv.constant0.triton_poi_fused__native_batch_norm_legit_no_training_add_relu_10)
        /*00f4*/ 	.short	0x0210
        /*00f6*/ 	.short	0x005c


	//----- nvinfo : EIATTR_SW_WAR
	.align		4
.L_41:
        /*00f8*/ 	.byte	0x04, 0x36
        /*00fa*/ 	.short	(.L_43 - .L_42)
.L_42:
        /*00fc*/ 	.word	0x00000008
.L_43:


//--------------------- .nv.callgraph             --------------------------
	.section	.nv.callgraph,"",@"SHT_CUDA_CALLGRAPH"
	.align	4
	.sectionentsize	8
	.align		4
        /*0000*/ 	.word	0x00000000
	.align		4
        /*0004*/ 	.word	0xffffffff
	.align		4
        /*0008*/ 	.word	0x00000000
	.align		4
        /*000c*/ 	.word	0xfffffffe
	.align		4
        /*0010*/ 	.word	0x00000000
	.align		4
        /*0014*/ 	.word	0xfffffffd
	.align		4
        /*0018*/ 	.word	0x00000000
	.align		4
        /*001c*/ 	.word	0xfffffffc


//--------------------- .nv.constant4             --------------------------
	.section	.nv.constant4,"a",@progbits
	.align	8
	.align		8
.nv.constant4:
        /*0000*/ 	.dword	_$_str
	.align		8
        /*0008*/ 	.dword	_$_str_$_2


//--------------------- .text.triton_poi_fused__native_batch_norm_legit_no_training_add_relu_10 --------------------------
	.section	.text.triton_poi_fused__native_batch_norm_legit_no_training_add_relu_10,"ax",@progbits
	.align	128
        .global         triton_poi_fused__native_batch_norm_legit_no_training_add_relu_10
        .type           triton_poi_fused__native_batch_norm_legit_no_training_add_relu_10,@function
        .size           triton_poi_fused__native_batch_norm_legit_no_training_add_relu_10,(.L_x_1 - triton_poi_fused__native_batch_norm_legit_no_training_add_relu_10)
        .other          triton_poi_fused__native_batch_norm_legit_no_training_add_relu_10,@"STO_CUDA_ENTRY STV_DEFAULT"
triton_poi_fused__native_batch_norm_legit_no_training_add_relu_10:
.text.triton_poi_fused__native_batch_norm_legit_no_training_add_relu_10:
[----:B------:R-:W-:Y:S01]  /*0000*/  LDC R1, c[0x0][0x28] ;  /* 0x00000a00ff017b82 */ /* 0x000fe20000000800 */
[----:B------:R-:W1:Y:S07]  /*0010*/  S2R R0, SR_TID.X ;  /* 0x0000000000007919 */ /* 0x000e6e0000002100 */
[----:B------:R-:W2:Y:S01]  /*0020*/  LDC.64 R16, c[0x0][0x250] ;  /* 0x00009400ff107b82 */ /* 0x000ea20000000a00 */
[----:B------:R-:W-:Y:S01]  /*0030*/  ULDC.64 UR4, c[0x0][0x208] ;  /* 0x0000820000047ab9 */ /* 0x000fe20000000a00 */
[----:B------:R-:W3:Y:S06]  /*0040*/  S2R R5, SR_CTAID.X ;  /* 0x0000000000057919 */ /* 0x000eec0000002500 */
[----:B------:R-:W4:Y:S08]  /*0050*/  LDC.64 R18, c[0x0][0x248] ;  /* 0x00009200ff127b82 */ /* 0x000f300000000a00 */
[----:B------:R-:W5:Y:S08]  /*0060*/  LDC.64 R22, c[0x0][0x218] ;  /* 0x00008600ff167b82 */ /* 0x000f700000000a00 */
[----:B------:R-:W4:Y:S01]  /*0070*/  LDC.64 R8, c[0x0][0x240] ;  /* 0x00009000ff087b82 */ /* 0x000f220000000a00 */
[----:B-1----:R-:W-:-:S07]  /*0080*/  SHF.L.U32 R0, R0, 0x1, RZ ;  /* 0x0000000100007819 */ /* 0x002fce00000006ff */
[----:B------:R-:W1:Y:S01]  /*0090*/  LDC.64 R20, c[0x0][0x220] ;  /* 0x00008800ff147b82 */ /* 0x000e620000000a00 */
[----:B---3--:R-:W-:Y:S02]  /*00a0*/  SHF.R.S32.HI R3, RZ, 0x16, R5 ;  /* 0x00000016ff037819 */ /* 0x008fe40000011405 */
[----:B------:R-:W-:Y:S02]  /*00b0*/  LOP3.LUT R0, R0, 0x1fe, RZ, 0xc0, !PT ;  /* 0x000001fe00007812 */ /* 0x000fe400078ec0ff */
[----:B------:R-:W-:-:S03]  /*00c0*/  SGXT R3, R3, 0x1 ;  /* 0x000000010303781a */ /* 0x000fc60000000200 */
[----:B------:R-:W3:Y:S01]  /*00d0*/  LDC.64 R14, c[0x0][0x230] ;  /* 0x00008c00ff0e7b82 */ /* 0x000ee20000000a00 */
[----:B------:R-:W-:-:S04]  /*00e0*/  LEA R12, R5, R0, 0x9 ;  /* 0x00000000050c7211 */ /* 0x000fc800078e48ff */
[----:B------:R-:W-:-:S03]  /*00f0*/  LEA.HI R3, R3, R12, RZ, 0x6 ;  /* 0x0000000c03037211 */ /* 0x000fc600078f30ff */
[----:B------:R-:W1:Y:S01]  /*0100*/  LDC.64 R4, c[0x0][0x228] ;  /* 0x00008a00ff047b82 */ /* 0x000e620000000a00 */
[--C-:B------:R-:W-:Y:S02]  /*0110*/  SHF.R.S32.HI R13, RZ, 0x6, R3.reuse ;  /* 0x00000006ff0d7819 */ /* 0x100fe40000011403 */
[----:B------:R-:W-:-:S04]  /*0120*/  SHF.R.S32.HI R0, RZ, 0x1f, R3 ;  /* 0x0000001fff007819 */ /* 0x000fc80000011403 */
[----:B------:R-:W-:Y:S01]  /*0130*/  LEA.HI R0, R0, R13, RZ, 0xa ;  /* 0x0000000d00007211 */ /* 0x000fe200078f50ff */
[----:B------:R-:W3:Y:S03]  /*0140*/  LDC.64 R10, c[0x0][0x238] ;  /* 0x00008e00ff0a7b82 */ /* 0x000ee60000000a00 */
[----:B------:R-:W-:-:S04]  /*0150*/  LOP3.LUT R0, R0, 0xfffffc00, RZ, 0xc0, !PT ;  /* 0xfffffc0000007812 */ /* 0x000fc800078ec0ff */
[----:B------:R-:W-:Y:S01]  /*0160*/  IADD3 R13, R13, -R0, RZ ;  /* 0x800000000d0d7210 */ /* 0x000fe20007ffe0ff */
[----:B------:R-:W3:Y:S04]  /*0170*/  LDC.64 R6, c[0x0][0x258] ;  /* 0x00009600ff067b82 */ /* 0x000ee80000000a00 */
[----:B--2---:R-:W-:-:S04]  /*0180*/  IMAD.WIDE R16, R13, 0x4, R16 ;  /* 0x000000040d107825 */ /* 0x004fc800078e0210 */
[C---:B01----:R-:W-:Y:S01]  /*0190*/  IMAD.WIDE R4, R13.reuse, 0x4, R4 ;  /* 0x000000040d047825 */ /* 0x043fe200078e0204 */
[----:B------:R-:W0:Y:S01]  /*01a0*/  LDC.64 R2, c[0x0][0x260] ;  /* 0x00009800ff027b82 */ /* 0x000e220000000a00 */
[----:B------:R-:W2:Y:S04]  /*01b0*/  LDG.E.EL R16, desc[UR4][R16.64] ;  /* 0x0000000410107981 */ /* 0x000ea8000c2e1900 */
[----:B------:R5:W2:Y:S01]  /*01c0*/  LDG.E.EL R0, desc[UR4][R4.64] ;  /* 0x0000000404007981 */ /* 0x000aa2000c2e1900 */
[----:B----4-:R-:W-:-:S04]  /*01d0*/  IMAD.WIDE R18, R13, 0x4, R18 ;  /* 0x000000040d127825 */ /* 0x010fc800078e0212 */
[C---:B------:R-:W-:Y:S02]  /*01e0*/  IMAD.WIDE R8, R12.reuse, 0x4, R8 ;  /* 0x000000040c087825 */ /* 0x040fe400078e0208 */
[----:B------:R-:W4:Y:S02]  /*01f0*/  LDG.E.EL R18, desc[UR4][R18.64] ;  /* 0x0000000412127981 */ /* 0x000f24000c2e1900 */
[C---:B------:R-:W-:Y:S02]  /*0200*/  IMAD.WIDE R20, R13.reuse, 0x4, R20 ;  /* 0x000000040d147825 */ /* 0x040fe400078e0214 */
[----:B------:R-:W4:Y:S02]  /*0210*/  LDG.E.64 R8, desc[UR4][R8.64] ;  /* 0x0000000408087981 */ /* 0x000f24000c1e1b00 */
[----:B-----5:R-:W-:Y:S02]  /*0220*/  IMAD.WIDE R4, R12, 0x4, R22 ;  /* 0x000000040c047825 */ /* 0x020fe400078e0216 */
[----:B------:R-:W5:Y:S02]  /*0230*/  LDG.E.EL R17, desc[UR4][R20.64] ;  /* 0x0000000414117981 */ /* 0x000f64000c2e1900 */
[----:B---3--:R-:W-:-:S02]  /*0240*/  IMAD.WIDE R14, R13, 0x4, R14 ;  /* 0x000000040d0e7825 */ /* 0x008fc400078e020e */
[----:B------:R-:W5:Y:S02]  /*0250*/  LDG.E.64 R4, desc[UR4][R4.64] ;  /* 0x0000000404047981 */ /* 0x000f64000c1e1b00 */
[C---:B------:R-:W-:Y:S02]  /*0260*/  IMAD.WIDE R10, R13.reuse, 0x4, R10 ;  /* 0x000000040d0a7825 */ /* 0x040fe400078e020a */
[----:B------:R-:W3:Y:S02]  /*0270*/  LDG.E.EL R14, desc[UR4][R14.64] ;  /* 0x000000040e0e7981 */ /* 0x000ee4000c2e1900 */
[C---:B------:R-:W-:Y:S02]  /*0280*/  IMAD.WIDE R6, R13.reuse, 0x4, R6 ;  /* 0x000000040d067825 */ /* 0x040fe400078e0206 */
[----:B------:R-:W3:Y:S02]  /*0290*/  LDG.E.EL R11, desc[UR4][R10.64] ;  /* 0x000000040a0b7981 */ /* 0x000ee4000c2e1900 */
[----:B0-----:R-:W-:-:S02]  /*02a0*/  IMAD.WIDE R2, R13, 0x4, R2 ;  /* 0x000000040d027825 */ /* 0x001fc400078e0202 */
[----:B------:R0:W3:Y:S04]  /*02b0*/  LDG.E.EL R6, desc[UR4][R6.64] ;  /* 0x0000000406067981 */ /* 0x0000e8000c2e1900 */
[----:B------:R1:W3:Y:S01]  /*02c0*/  LDG.E.EL R13, desc[UR4][R2.64] ;  /* 0x00000004020d7981 */ /* 0x0002e2000c2e1900 */
[----:B0-----:R-:W-:Y:S01]  /*02d0*/  HFMA2.MMA R7, -RZ, RZ, 1.625, 0 ;  /* 0x3e800000ff077435 */ /* 0x001fe200000001ff */
[----:B-1----:R-:W0:Y:S02]  /*02e0*/  LDC.64 R2, c[0x0][0x210] ;  /* 0x00008400ff027b82 */ /* 0x002e240000000a00 */
[----:B0-----:R-:W-:-:S04]  /*02f0*/  IMAD.WIDE R2, R12, 0x4, R2 ;  /* 0x000000040c027825 */ /* 0x001fc800078e0202 */
[----:B--2---:R-:W-:Y:S01]  /*0300*/  FADD R16, R16, 9.9999997473787516356e-06 ;  /* 0x3727c5ac10107421 */ /* 0x004fe20000000000 */
[----:B------:R-:W-:-:S03]  /*0310*/  FADD R0, R0, 9.9999997473787516356e-06 ;  /* 0x3727c5ac00007421 */ /* 0x000fc60000000000 */
[----:B------:R-:W0:Y:S08]  /*0320*/  MUFU.SQRT R20, R16 ;  /* 0x0000001000147308 */ /* 0x000e300000002000 */
[----:B------:R-:W1:Y:S01]  /*0330*/  MUFU.SQRT R19, R0 ;  /* 0x0000000000137308 */ /* 0x000e620000002000 */
[C---:B0-----:R-:W-:Y:S02]  /*0340*/  FSETP.GT.AND P1, PT, R20.reuse, 8.50705917302346158658e+37, PT ;  /* 0x7e8000001400780b */ /* 0x041fe40003f24000 */
[----:B------:R-:W-:-:S02]  /*0350*/  FSETP.GEU.AND P3, PT, R20, 1.175494350822287508e-38, PT ;  /* 0x008000001400780b */ /* 0x000fc40003f6e000 */
[C---:B-1----:R-:W-:Y:S02]  /*0360*/  FSETP.GT.AND P0, PT, R19.reuse, 8.50705917302346158658e+37, PT ;  /* 0x7e8000001300780b */ /* 0x042fe40003f04000 */
[----:B------:R-:W-:-:S07]  /*0370*/  FSETP.GEU.AND P2, PT, R19, 1.175494350822287508e-38, PT ;  /* 0x008000001300780b */ /* 0x000fce0003f4e000 */
[----:B------:R-:W-:-:S04]  /*0380*/  @P1 FMUL R20, R20, 0.25 ;  /* 0x3e80000014141820 */ /* 0x000fc80000400000 */
[----:B------:R-:W-:Y:S01]  /*0390*/  @!P3 FMUL R20, R20, 16777216 ;  /* 0x4b8000001414b820 */ /* 0x000fe20000400000 */
[----:B------:R-:W-:-:S04]  /*03a0*/  @P0 FMUL R19, R19, 0.25 ;  /* 0x3e80000013130820 */ /* 0x000fc80000400000 */
[----:B------:R-:W-:Y:S01]  /*03b0*/  @!P2 FMUL R19, R19, 16777216 ;  /* 0x4b8000001313a820 */ /* 0x000fe20000400000 */
[----:B------:R-:W0:Y:S01]  /*03c0*/  MUFU.RCP R20, R20 ;  /* 0x0000001400147308 */ /* 0x000e220000001000 */
[----:B------:R-:W-:-:S07]  /*03d0*/  FSEL R0, R7, 1, P0 ;  /* 0x3f80000007007808 */ /* 0x000fce0000000000 */
[----:B------:R-:W1:Y:S01]  /*03e0*/  MUFU.RCP R19, R19 ;  /* 0x0000001300137308 */ /* 0x000e620000001000 */
[----:B------:R-:W-:Y:S01]  /*03f0*/  FSEL R7, R7, 1, P1 ;  /* 0x3f80000007077808 */ /* 0x000fe20000800000 */
[----:B------:R-:W-:-:S04]  /*0400*/  @!P2 FMUL R0, R0, 16777216 ;  /* 0x4b8000000000a820 */ /* 0x000fc80000400000 */
[----:B------:R-:W-:Y:S01]  /*0410*/  @!P3 FMUL R7, R7, 16777216 ;  /* 0x4b8000000707b820 */ /* 0x000fe20000400000 */
[--C-:B-----5:R-:W-:Y:S01]  /*0420*/  FADD R15, R4, -R17.reuse ;  /* 0x80000011040f7221 */ /* 0x120fe20000000000 */
[--C-:B----4-:R-:W-:Y:S02]  /*0430*/  FADD R8, R8, -R18.reuse ;  /* 0x8000001208087221 */ /* 0x110fe40000000000 */
[----:B0-----:R-:W-:Y:S01]  /*0440*/  FMUL R7, R20, R7 ;  /* 0x0000000714077220 */ /* 0x001fe20000400000 */
[----:B------:R-:W-:Y:S01]  /*0450*/  FADD R5, R5, -R17 ;  /* 0x8000001105057221 */ /* 0x000fe20000000000 */
[----:B------:R-:W-:Y:S01]  /*0460*/  FADD R18, R9, -R18 ;  /* 0x8000001209127221 */ /* 0x000fe20000000000 */
[----:B-1----:R-:W-:Y:S01]  /*0470*/  FMUL R0, R19, R0 ;  /* 0x0000000013007220 */ /* 0x002fe20000400000 */
[C---:B------:R-:W-:Y:S02]  /*0480*/  FMUL R8, R7.reuse, R8 ;  /* 0x0000000807087220 */ /* 0x040fe40000400000 */
[----:B------:R-:W-:Y:S01]  /*0490*/  FMUL R18, R7, R18 ;  /* 0x0000001207127220 */ /* 0x000fe20000400000 */
[C---:B------:R-:W-:Y:S01]  /*04a0*/  FMUL R15, R0.reuse, R15 ;  /* 0x0000000f000f7220 */ /* 0x040fe20000400000 */
[----:B------:R-:W-:Y:S01]  /*04b0*/  FMUL R0, R0, R5 ;  /* 0x0000000500007220 */ /* 0x000fe20000400000 */
[----:B---3--:R-:W-:-:S02]  /*04c0*/  FFMA R8, R6, R8, R13 ;  /* 0x0000000806087223 */ /* 0x008fc4000000000d */
[C-C-:B------:R-:W-:Y:S01]  /*04d0*/  FFMA R15, R14.reuse, R15, R11.reuse ;  /* 0x0000000f0e0f7223 */ /* 0x140fe2000000000b */
[----:B------:R-:W-:Y:S01]  /*04e0*/  FFMA R11, R14, R0, R11 ;  /* 0x000000000e0b7223 */ /* 0x000fe2000000000b */
[----:B------:R-:W-:-:S03]  /*04f0*/  FFMA R18, R6, R18, R13 ;  /* 0x0000001206127223 */ /* 0x000fc6000000000d */
[----:B------:R-:W-:Y:S01]  /*0500*/  FSETP.GEU.AND P0, PT, R15, -R8, PT ;  /* 0x800000080f00720b */ /* 0x000fe20003f0e000 */
[----:B------:R-:W-:Y:S01]  /*0510*/  FADD R8, R8, R15 ;  /* 0x0000000f08087221 */ /* 0x000fe20000000000 */
[----:B------:R-:W-:Y:S01]  /*0520*/  FADD R0, R18, R11 ;  /* 0x0000000b12007221 */ /* 0x000fe20000000000 */
[----:B------:R-:W-:-:S03]  /*0530*/  FSETP.GEU.AND P1, PT, R11, -R18, PT ;  /* 0x800000120b00720b */ /* 0x000fc60003f2e000 */
[----:B------:R-:W-:Y:S02]  /*0540*/  FSEL R8, R8, RZ, P0 ;  /* 0x000000ff08087208 */ /* 0x000fe40000000000 */
[----:B------:R-:W-:-:S05]  /*0550*/  FSEL R9, R0, RZ, P1 ;  /* 0x000000ff00097208 */ /* 0x000fca0000800000 */
[----:B------:R-:W-:Y:S01]  /*0560*/  STG.E.64 desc[UR4][R2.64], R8 ;  /* 0x0000000802007986 */ /* 0x000fe2000c101b04 */
[----:B------:R-:W-:Y:S05]  /*0570*/  EXIT ;  /* 0x000000000000794d */ /* 0x000fea0003800000 */
.L_x_0:
[----:B------:R-:W-:-:S00]  /*0580*/  BRA `(.L_x_0) ;  /* 0xfffffffc00fc7947 */ /* 0x000fc0000383ffff */
[----:B------:R-:W-:-:S00]  /*0590*/  NOP ;  /* 0x0000000000007918 */ /* 0x000fc00000000000 */
        /* <DEDUP_REMOVED lines=14> */
.L_x_1:


//--------------------- .nv.global.init           --------------------------
	.section	.nv.global.init,"aw",@progbits
.nv.global.init:
	.type		_$_str,@object
	.size		_$_str,(_$_str_$_2 - _$_str)
_$_str:
        /*0000*/ 	.byte	0x5f, 0x5f, 0x43, 0x55, 0x44, 0x41, 0x5f, 0x46, 0x54, 0x5a, 0x00
	.type		_$_str_$_2,@object
	.size		_$_str_$_2,(.L_1 - _$_str_$_2)
_$_str_$_2:
        /*000b*/ 	.byte	0x5f, 0x5f, 0x43, 0x55, 0x44, 0x41, 0x5f, 0x50, 0x52, 0x45, 0x43, 0x5f, 0x53, 0x51, 0x52, 0x54
        /*001b*/ 	.byte	0x00
.L_1:


//--------------------- .nv.constant0.triton_poi_fused__native_batch_norm_legit_no_training_add_relu_10 --------------------------
	.section	.nv.constant0.triton_poi_fused__native_batch_norm_legit_no_training_add_relu_10,"a",@progbits
	.sectionflags	@""
	.align	4
.nv.constant0.triton_poi_fused__native_batch_norm_legit_no_training_add_relu_10:
	.zero		620
